//
// Generated by NVIDIA NVVM Compiler
//
// Compiler Build ID: CL-36424714
// Cuda compilation tools, release 13.0, V13.0.88
// Based on NVVM 20.0.0
//

.version 9.0
.target sm_100
.address_size 64

	// .globl	_Z26triplet_margin_loss_kernelPKfS0_S0_fPfi

.visible .entry _Z26triplet_margin_loss_kernelPKfS0_S0_fPfi(
	.param .u64 .ptr .align 1 _Z26triplet_margin_loss_kernelPKfS0_S0_fPfi_param_0,
	.param .u64 .ptr .align 1 _Z26triplet_margin_loss_kernelPKfS0_S0_fPfi_param_1,
	.param .u64 .ptr .align 1 _Z26triplet_margin_loss_kernelPKfS0_S0_fPfi_param_2,
	.param .f32 _Z26triplet_margin_loss_kernelPKfS0_S0_fPfi_param_3,
	.param .u64 .ptr .align 1 _Z26triplet_margin_loss_kernelPKfS0_S0_fPfi_param_4,
	.param .u32 _Z26triplet_margin_loss_kernelPKfS0_S0_fPfi_param_5
)
{
	.reg .pred 	%p<3>;
	.reg .b32 	%r<14>;
	.reg .b32 	%f<68>;
	.reg .b64 	%rd<18>;

	ld.param.u64 	%rd4, [_Z26triplet_margin_loss_kernelPKfS0_S0_fPfi_param_0];
	ld.param.u64 	%rd5, [_Z26triplet_margin_loss_kernelPKfS0_S0_fPfi_param_1];
	ld.param.u64 	%rd6, [_Z26triplet_margin_loss_kernelPKfS0_S0_fPfi_param_2];
	ld.param.f32 	%f5, [_Z26triplet_margin_loss_kernelPKfS0_S0_fPfi_param_3];
	ld.param.u64 	%rd7, [_Z26triplet_margin_loss_kernelPKfS0_S0_fPfi_param_4];
	ld.param.u32 	%r7, [_Z26triplet_margin_loss_kernelPKfS0_S0_fPfi_param_5];
	mov.u32 	%r8, %ctaid.x;
	mov.u32 	%r9, %ntid.x;
	mov.u32 	%r10, %tid.x;
	mad.lo.s32 	%r1, %r8, %r9, %r10;
	setp.ge.s32 	%p1, %r1, %r7;
	@%p1 bra 	$L__BB0_4;
	shl.b32 	%r12, %r1, 12;
	cvta.to.global.u64 	%rd8, %rd4;
	add.s64 	%rd1, %rd8, 16;
	cvta.to.global.u64 	%rd9, %rd5;
	add.s64 	%rd2, %rd9, 16;
	cvta.to.global.u64 	%rd10, %rd6;
	add.s64 	%rd3, %rd10, 16;
	mov.f32 	%f66, 0f00000000;
	mov.b32 	%r13, 0;
	mov.f32 	%f67, %f66;
$L__BB0_2:
	mul.wide.s32 	%rd11, %r12, 4;
	add.s64 	%rd12, %rd1, %rd11;
	add.s64 	%rd13, %rd2, %rd11;
	add.s64 	%rd14, %rd3, %rd11;
	ld.global.f32 	%f7, [%rd12+-16];
	ld.global.f32 	%f8, [%rd13+-16];
	sub.f32 	%f9, %f7, %f8;
	fma.rn.f32 	%f10, %f9, %f9, %f67;
	ld.global.f32 	%f11, [%rd14+-16];
	sub.f32 	%f12, %f7, %f11;
	fma.rn.f32 	%f13, %f12, %f12, %f66;
	ld.global.f32 	%f14, [%rd12+-12];
	ld.global.f32 	%f15, [%rd13+-12];
	sub.f32 	%f16, %f14, %f15;
	fma.rn.f32 	%f17, %f16, %f16, %f10;
	ld.global.f32 	%f18, [%rd14+-12];
	sub.f32 	%f19, %f14, %f18;
	fma.rn.f32 	%f20, %f19, %f19, %f13;
	ld.global.f32 	%f21, [%rd12+-8];
	ld.global.f32 	%f22, [%rd13+-8];
	sub.f32 	%f23, %f21, %f22;
	fma.rn.f32 	%f24, %f23, %f23, %f17;
	ld.global.f32 	%f25, [%rd14+-8];
	sub.f32 	%f26, %f21, %f25;
	fma.rn.f32 	%f27, %f26, %f26, %f20;
	ld.global.f32 	%f28, [%rd12+-4];
	ld.global.f32 	%f29, [%rd13+-4];
	sub.f32 	%f30, %f28, %f29;
	fma.rn.f32 	%f31, %f30, %f30, %f24;
	ld.global.f32 	%f32, [%rd14+-4];
	sub.f32 	%f33, %f28, %f32;
	fma.rn.f32 	%f34, %f33, %f33, %f27;
	ld.global.f32 	%f35, [%rd12];
	ld.global.f32 	%f36, [%rd13];
	sub.f32 	%f37, %f35, %f36;
	fma.rn.f32 	%f38, %f37, %f37, %f31;
	ld.global.f32 	%f39, [%rd14];
	sub.f32 	%f40, %f35, %f39;
	fma.rn.f32 	%f41, %f40, %f40, %f34;
	ld.global.f32 	%f42, [%rd12+4];
	ld.global.f32 	%f43, [%rd13+4];
	sub.f32 	%f44, %f42, %f43;
	fma.rn.f32 	%f45, %f44, %f44, %f38;
	ld.global.f32 	%f46, [%rd14+4];
	sub.f32 	%f47, %f42, %f46;
	fma.rn.f32 	%f48, %f47, %f47, %f41;
	ld.global.f32 	%f49, [%rd12+8];
	ld.global.f32 	%f50, [%rd13+8];
	sub.f32 	%f51, %f49, %f50;
	fma.rn.f32 	%f52, %f51, %f51, %f45;
	ld.global.f32 	%f53, [%rd14+8];
	sub.f32 	%f54, %f49, %f53;
	fma.rn.f32 	%f55, %f54, %f54, %f48;
	ld.global.f32 	%f56, [%rd12+12];
	ld.global.f32 	%f57, [%rd13+12];
	sub.f32 	%f58, %f56, %f57;
	fma.rn.f32 	%f67, %f58, %f58, %f52;
	ld.global.f32 	%f59, [%rd14+12];
	sub.f32 	%f60, %f56, %f59;
	fma.rn.f32 	%f66, %f60, %f60, %f55;
	add.s32 	%r13, %r13, 8;
	add.s32 	%r12, %r12, 8;
	setp.ne.s32 	%p2, %r13, 4096;
	@%p2 bra 	$L__BB0_2;
	sqrt.rn.f32 	%f61, %f67;
	sqrt.rn.f32 	%f62, %f66;
	add.f32 	%f63, %f5, %f61;
	sub.f32 	%f64, %f63, %f62;
	max.f32 	%f65, %f64, 0f00000000;
	cvta.to.global.u64 	%rd15, %rd7;
	mul.wide.s32 	%rd16, %r1, 4;
	add.s64 	%rd17, %rd15, %rd16;
	st.global.f32 	[%rd17], %f65;
$L__BB0_4:
	ret;

}


// ===== COMPILED SASS (sm_100) =====

	.target	sm_100

	.elftype	@"ET_EXEC"


//--------------------- .note.nv.tkinfo           --------------------------
	.section	.note.nv.tkinfo,"",@"SHT_NOTE"
	.sectionflags	@"SHF_NOTE_NV_TKINFO"
	.tkinfo
        /*0018*/ 	.word	0x00000002
        /*0030*/ 	.string	""
        /*0030*/ 	.string	"ptxas"
        /*0030*/ 	.string	"Cuda compilation tools, release 13.0, V13.0.88"
        /*0030*/ 	.string	"Build cuda_13.0.r13.0/compiler.36424714_0"
        /*0030*/ 	.string	"-arch sm_100 -m 64 "



//--------------------- .note.nv.cuinfo           --------------------------
	.section	.note.nv.cuinfo,"",@"SHT_NOTE"
	.sectionflags	@"SHF_NOTE_NV_CUINFO"
        /*0018*/ 	.short	0x0002
        /*001a*/ 	.short	0x0064
        /*001c*/ 	.short	0x0082
	.zero		2


//--------------------- .nv.info                  --------------------------
	.section	.nv.info,"",@"SHT_CUDA_INFO"
	.align	4


	//----- nvinfo : EIATTR_REGCOUNT
	.align		4
        /*0000*/ 	.byte	0x04, 0x2f
        /*0002*/ 	.short	(.L_1 - .L_0)
	.align		4
.L_0:
        /*0004*/ 	.word	index@(_Z26triplet_margin_loss_kernelPKfS0_S0_fPfi)
        /*0008*/ 	.word	0x00000020


	//----- nvinfo : EIATTR_FRAME_SIZE
	.align		4
.L_1:
        /*000c*/ 	.byte	0x04, 0x11
        /*000e*/ 	.short	(.L_3 - .L_2)
	.align		4
.L_2:
        /*0010*/ 	.word	index@($__internal_0_$__cuda_sm20_sqrt_rn_f32_slowpath)
        /*0014*/ 	.word	0x00000000


	//----- nvinfo : EIATTR_FRAME_SIZE
	.align		4
.L_3:
        /*0018*/ 	.byte	0x04, 0x11
        /*001a*/ 	.short	(.L_5 - .L_4)
	.align		4
.L_4:
        /*001c*/ 	.word	index@(_Z26triplet_margin_loss_kernelPKfS0_S0_fPfi)
        /*0020*/ 	.word	0x00000000


	//----- nvinfo : EIATTR_MIN_STACK_SIZE
	.align		4
.L_5:
        /*0024*/ 	.byte	0x04, 0x12
        /*0026*/ 	.short	(.L_7 - .L_6)
	.align		4
.L_6:
        /*0028*/ 	.word	index@(_Z26triplet_margin_loss_kernelPKfS0_S0_fPfi)
        /*002c*/ 	.word	0x00000000
.L_7:


//--------------------- .nv.compat                --------------------------
	.section	.nv.compat,"",@"SHT_CUDA_COMPAT_INFO"
	.align	4
        /*0000*/ 	.byte	0x02, 0x09, 0x00, 0x00, 0x02, 0x02, 0x01, 0x00, 0x02, 0x05, 0x05, 0x00, 0x03, 0x07, 0x01, 0x01
        /*0010*/ 	.byte	0x02, 0x03, 0x00, 0x00, 0x02, 0x06, 0x01, 0x00, 0x04, 0x0b, 0x08, 0x00, 0x01, 0x00, 0x00, 0x00
        /*0020*/ 	.byte	0x00, 0x00, 0x00, 0x00


//--------------------- .nv.info._Z26triplet_margin_loss_kernelPKfS0_S0_fPfi --------------------------
	.section	.nv.info._Z26triplet_margin_loss_kernelPKfS0_S0_fPfi,"",@"SHT_CUDA_INFO"
	.sectionflags	@""
	.align	4


	//----- nvinfo : EIATTR_CUDA_API_VERSION
	.align		4
        /*0000*/ 	.byte	0x04, 0x37
        /*0002*/ 	.short	(.L_9 - .L_8)
.L_8:
        /*0004*/ 	.word	0x00000082


	//----- nvinfo : EIATTR_KPARAM_INFO
	.align		4
.L_9:
        /*0008*/ 	.byte	0x04, 0x17
        /*000a*/ 	.short	(.L_11 - .L_10)
.L_10:
        /*000c*/ 	.word	0x00000000
        /*0010*/ 	.short	0x0005
        /*0012*/ 	.short	0x0028
        /*0014*/ 	.byte	0x00, 0xf0, 0x11, 0x00


	//----- nvinfo : EIATTR_KPARAM_INFO
	.align		4
.L_11:
        /*0018*/ 	.byte	0x04, 0x17
        /*001a*/ 	.short	(.L_13 - .L_12)
.L_12:
        /*001c*/ 	.word	0x00000000
        /*0020*/ 	.short	0x0004
        /*0022*/ 	.short	0x0020
        /*0024*/ 	.byte	0x00, 0xf5, 0x21, 0x00


	//----- nvinfo : EIATTR_KPARAM_INFO
	.align		4
.L_13:
        /*0028*/ 	.byte	0x04, 0x17
        /*002a*/ 	.short	(.L_15 - .L_14)
.L_14:
        /*002c*/ 	.word	0x00000000
        /*0030*/ 	.short	0x0003
        /*0032*/ 	.short	0x0018
        /*0034*/ 	.byte	0x00, 0xf0, 0x11, 0x00


	//----- nvinfo : EIATTR_KPARAM_INFO
	.align		4
.L_15:
        /*0038*/ 	.byte	0x04, 0x17
        /*003a*/ 	.short	(.L_17 - .L_16)
.L_16:
        /*003c*/ 	.word	0x00000000
        /*0040*/ 	.short	0x0002
        /*0042*/ 	.short	0x0010
        /*0044*/ 	.byte	0x00, 0xf5, 0x21, 0x00


	//----- nvinfo : EIATTR_KPARAM_INFO
	.align		4
.L_17:
        /*0048*/ 	.byte	0x04, 0x17
        /*004a*/ 	.short	(.L_19 - .L_18)
.L_18:
        /*004c*/ 	.word	0x00000000
        /*0050*/ 	.short	0x0001
        /*0052*/ 	.short	0x0008
        /*0054*/ 	.byte	0x00, 0xf5, 0x21, 0x00


	//----- nvinfo : EIATTR_KPARAM_INFO
	.align		4
.L_19:
        /*0058*/ 	.byte	0x04, 0x17
        /*005a*/ 	.short	(.L_21 - .L_20)
.L_20:
        /*005c*/ 	.word	0x00000000
        /*0060*/ 	.short	0x0000
        /*0062*/ 	.short	0x0000
        /*0064*/ 	.byte	0x00, 0xf5, 0x21, 0x00


	//----- nvinfo : EIATTR_SPARSE_MMA_MASK
	.align		4
.L_21:
        /*0068*/ 	.byte	0x03, 0x50
        /*006a*/ 	.short	0x0000


	//----- nvinfo : EIATTR_MAXREG_COUNT
	.align		4
        /*006c*/ 	.byte	0x03, 0x1b
        /*006e*/ 	.short	0x00ff


	//----- nvinfo : EIATTR_MERCURY_ISA_VERSION
	.align		4
        /*0070*/ 	.byte	0x03, 0x5f
        /*0072*/ 	.short	0x0101


	//----- nvinfo : EIATTR_VRC_CTA_INIT_COUNT
	.align		4
        /*0074*/ 	.byte	0x02, 0x4a
	.zero		1
	.zero		1


	//----- nvinfo : EIATTR_EXIT_INSTR_OFFSETS
	.align		4
        /*0078*/ 	.byte	0x04, 0x1c
        /*007a*/ 	.short	(.L_23 - .L_22)


	//   ....[0]....
.L_22:
        /*007c*/ 	.word	0x00000070


	//   ....[1]....
        /*0080*/ 	.word	0x000007e0


	//----- nvinfo : EIATTR_CRS_STACK_SIZE
	.align		4
.L_23:
        /*0084*/ 	.byte	0x04, 0x1e
        /*0086*/ 	.short	(.L_25 - .L_24)
.L_24:
        /*0088*/ 	.word	0x00000000


	//----- nvinfo : EIATTR_CBANK_PARAM_SIZE
	.align		4
.L_25:
        /*008c*/ 	.byte	0x03, 0x19
        /*008e*/ 	.short	0x002c


	//----- nvinfo : EIATTR_PARAM_CBANK
	.align		4
        /*0090*/ 	.byte	0x04, 0x0a
        /*0092*/ 	.short	(.L_27 - .L_26)
	.align		4
.L_26:
        /*0094*/ 	.word	index@(.nv.constant0._Z26triplet_margin_loss_kernelPKfS0_S0_fPfi)
        /*0098*/ 	.short	0x0380
        /*009a*/ 	.short	0x002c


	//----- nvinfo : EIATTR_SW_WAR
	.align		4
.L_27:
        /*009c*/ 	.byte	0x04, 0x36
        /*009e*/ 	.short	(.L_29 - .L_28)
.L_28:
        /*00a0*/ 	.word	0x00000008
.L_29:


//--------------------- .nv.callgraph             --------------------------
	.section	.nv.callgraph,"",@"SHT_CUDA_CALLGRAPH"
	.align	4
	.sectionentsize	8
	.align		4
        /*0000*/ 	.word	0x00000000
	.align		4
        /*0004*/ 	.word	0xffffffff
	.align		4
        /*0008*/ 	.word	0x00000000
	.align		4
        /*000c*/ 	.word	0xfffffffe
	.align		4
        /*0010*/ 	.word	0x00000000
	.align		4
        /*0014*/ 	.word	0xfffffffd
	.align		4
        /*0018*/ 	.word	0x00000000
	.align		4
        /*001c*/ 	.word	0xfffffffc


//--------------------- .text._Z26triplet_margin_loss_kernelPKfS0_S0_fPfi --------------------------
	.section	.text._Z26triplet_margin_loss_kernelPKfS0_S0_fPfi,"ax",@progbits
	.align	128
        .global         _Z26triplet_margin_loss_kernelPKfS0_S0_fPfi
        .type           _Z26triplet_margin_loss_kernelPKfS0_S0_fPfi,@function
        .size           _Z26triplet_margin_loss_kernelPKfS0_S0_fPfi,(.L_x_9 - _Z26triplet_margin_loss_kernelPKfS0_S0_fPfi)
        .other          _Z26triplet_margin_loss_kernelPKfS0_S0_fPfi,@"STO_CUDA_ENTRY STV_DEFAULT"
_Z26triplet_margin_loss_kernelPKfS0_S0_fPfi:
.text._Z26triplet_margin_loss_kernelPKfS0_S0_fPfi:
[----:B------:R-:W-:Y:S01]  /*0000*/  LDC R1, c[0x0][0x37c] ;  /* 0x0000df00ff017b82 */ /* 0x000fe20000000800 */
[----:B------:R-:W0:Y:S07]  /*0010*/  S2R R3, SR_TID.X ;  /* 0x0000000000037919 */ /* 0x000e2e0000002100 */
[----:B------:R-:W0:Y:S01]  /*0020*/  S2UR UR4, SR_CTAID.X ;  /* 0x00000000000479c3 */ /* 0x000e220000002500 */
[----:B------:R-:W1:Y:S07]  /*0030*/  LDCU UR5, c[0x0][0x3a8] ;  /* 0x00007500ff0577ac */ /* 0x000e6e0008000800 */
[----:B------:R-:W0:Y:S02]  /*0040*/  LDC R8, c[0x0][0x360] ;  /* 0x0000d800ff087b82 */ /* 0x000e240000000800 */
[----:B0-----:R-:W-:-:S05]  /*0050*/  IMAD R8, R8, UR4, R3 ;  /* 0x0000000408087c24 */ /* 0x001fca000f8e0203 */
[----:B-1----:R-:W-:-:S13]  /*0060*/  ISETP.GE.AND P0, PT, R8, UR5, PT ;  /* 0x0000000508007c0c */ /* 0x002fda000bf06270 */
[----:B------:R-:W-:Y:S05]  /*0070*/  @P0 EXIT ;  /* 0x000000000000094d */ /* 0x000fea0003800000 */
[----:B------:R-:W0:Y:S01]  /*0080*/  LDCU.128 UR12, c[0x0][0x380] ;  /* 0x00007000ff0c77ac */ /* 0x000e220008000c00 */
[----:B------:R-:W-:Y:S01]  /*0090*/  HFMA2 R22, -RZ, RZ, 0, 0 ;  /* 0x00000000ff167431 */ /* 0x000fe200000001ff */
[----:B------:R-:W-:Y:S01]  /*00a0*/  SHF.L.U32 R0, R8, 0xc, RZ ;  /* 0x0000000c08007819 */ /* 0x000fe200000006ff */
[----:B------:R-:W1:Y:S01]  /*00b0*/  LDCU.64 UR10, c[0x0][0x390] ;  /* 0x00007200ff0a77ac */ /* 0x000e620008000a00 */
[----:B------:R-:W-:Y:S01]  /*00c0*/  MOV R20, RZ ;  /* 0x000000ff00147202 */ /* 0x000fe20000000f00 */
[----:B------:R-:W2:Y:S01]  /*00d0*/  LDCU.64 UR16, c[0x0][0x358] ;  /* 0x00006b00ff1077ac */ /* 0x000ea20008000a00 */
[----:B------:R-:W-:Y:S01]  /*00e0*/  UMOV UR4, URZ ;  /* 0x000000ff00047c82 */ /* 0x000fe20008000000 */
[----:B0-----:R-:W-:Y:S02]  /*00f0*/  UIADD3 UR9, UP0, UPT, UR12, 0x10, URZ ;  /* 0x000000100c097890 */ /* 0x001fe4000ff1e0ff */
[----:B------:R-:W-:Y:S02]  /*0100*/  UIADD3 UR7, UP1, UPT, UR14, 0x10, URZ ;  /* 0x000000100e077890 */ /* 0x000fe4000ff3e0ff */
[----:B-1----:R-:W-:-:S02]  /*0110*/  UIADD3 UR5, UP2, UPT, UR10, 0x10, URZ ;  /* 0x000000100a057890 */ /* 0x002fc4000ff5e0ff */
[----:B------:R-:W-:Y:S02]  /*0120*/  UIADD3.X UR10, UPT, UPT, URZ, UR13, URZ, UP0, !UPT ;  /* 0x0000000dff0a7290 */ /* 0x000fe400087fe4ff */
[----:B------:R-:W-:Y:S02]  /*0130*/  UIADD3.X UR8, UPT, UPT, URZ, UR15, URZ, UP1, !UPT ;  /* 0x0000000fff087290 */ /* 0x000fe40008ffe4ff */
[----:B--2---:R-:W-:-:S12]  /*0140*/  UIADD3.X UR6, UPT, UPT, URZ, UR11, URZ, UP2, !UPT ;  /* 0x0000000bff067290 */ /* 0x004fd800097fe4ff */
.L_x_0:
[----:B------:R-:W-:Y:S02]  /*0150*/  MOV R6, UR9 ;  /* 0x0000000900067c02 */ /* 0x000fe40008000f00 */
[----:B------:R-:W-:Y:S02]  /*0160*/  MOV R7, UR10 ;  /* 0x0000000a00077c02 */ /* 0x000fe40008000f00 */
[----:B------:R-:W-:Y:S02]  /*0170*/  MOV R2, UR7 ;  /* 0x0000000700027c02 */ /* 0x000fe40008000f00 */
[----:B------:R-:W-:Y:S01]  /*0180*/  MOV R3, UR8 ;  /* 0x0000000800037c02 */ /* 0x000fe20008000f00 */
[C---:B------:R-:W-:Y:S01]  /*0190*/  IMAD.WIDE R6, R0.reuse, 0x4, R6 ;  /* 0x0000000400067825 */ /* 0x040fe200078e0206 */
[----:B------:R-:W-:Y:S02]  /*01a0*/  MOV R4, UR5 ;  /* 0x0000000500047c02 */ /* 0x000fe40008000f00 */
[----:B------:R-:W-:Y:S01]  /*01b0*/  MOV R5, UR6 ;  /* 0x0000000600057c02 */ /* 0x000fe20008000f00 */
[C---:B------:R-:W-:Y:S01]  /*01c0*/  IMAD.WIDE R2, R0.reuse, 0x4, R2 ;  /* 0x0000000400027825 */ /* 0x040fe200078e0202 */
[----:B------:R-:W2:Y:S03]  /*01d0*/  LDG.E R21, desc[UR16][R6.64+-0x10] ;  /* 0xfffff01006157981 */ /* 0x000ea6000c1e1900 */
[----:B------:R-:W-:Y:S01]  /*01e0*/  IMAD.WIDE R4, R0, 0x4, R4 ;  /* 0x0000000400047825 */ /* 0x000fe200078e0204 */
[----:B------:R-:W2:Y:S04]  /*01f0*/  LDG.E R24, desc[UR16][R2.64+-0x10] ;  /* 0xfffff01002187981 */ /* 0x000ea8000c1e1900 */
[----:B------:R-:W3:Y:S04]  /*0200*/  LDG.E R26, desc[UR16][R4.64+-0x10] ;  /* 0xfffff010041a7981 */ /* 0x000ee8000c1e1900 */
[----:B------:R-:W4:Y:S04]  /*0210*/  LDG.E R9, desc[UR16][R6.64+-0xc] ;  /* 0xfffff41006097981 */ /* 0x000f28000c1e1900 */
[----:B------:R-:W4:Y:S04]  /*0220*/  LDG.E R10, desc[UR16][R4.64+-0xc] ;  /* 0xfffff410040a7981 */ /* 0x000f28000c1e1900 */
[----:B------:R-:W5:Y:S04]  /*0230*/  LDG.E R12, desc[UR16][R2.64+-0xc] ;  /* 0xfffff410020c7981 */ /* 0x000f68000c1e1900 */
        /* <DEDUP_REMOVED lines=9> */
[----:B------:R0:W5:Y:S04]  /*02d0*/  LDG.E R19, desc[UR16][R6.64+0xc] ;  /* 0x00000c1006137981 */ /* 0x000168000c1e1900 */
[----:B------:R-:W5:Y:S04]  /*02e0*/  LDG.E R28, desc[UR16][R4.64+0xc] ;  /* 0x00000c10041c7981 */ /* 0x000f68000c1e1900 */
[----:B------:R-:W5:Y:S04]  /*02f0*/  LDG.E R6, desc[UR16][R4.64+0x8] ;  /* 0x0000081004067981 */ /* 0x000f68000c1e1900 */
[----:B------:R-:W0:Y:S01]  /*0300*/  LDG.E R7, desc[UR16][R2.64+0x8] ;  /* 0x0000081002077981 */ /* 0x000e22000c1e1900 */
[----:B--2---:R-:W-:-:S03]  /*0310*/  FADD R27, R21, -R24 ;  /* 0x80000018151b7221 */ /* 0x004fc60000000000 */
[----:B------:R-:W2:Y:S01]  /*0320*/  LDG.E R24, desc[UR16][R4.64+0x4] ;  /* 0x0000041004187981 */ /* 0x000ea2000c1e1900 */
[----:B---3--:R-:W-:Y:S01]  /*0330*/  FADD R29, R21, -R26 ;  /* 0x8000001a151d7221 */ /* 0x008fe20000000000 */
[----:B------:R-:W-:Y:S02]  /*0340*/  FFMA R20, R27, R27, R20 ;  /* 0x0000001b1b147223 */ /* 0x000fe40000000014 */
[----:B------:R-:W3:Y:S04]  /*0350*/  LDG.E R21, desc[UR16][R4.64] ;  /* 0x0000001004157981 */ /* 0x000ee8000c1e1900 */
[----:B------:R-:W3:Y:S01]  /*0360*/  LDG.E R27, desc[UR16][R2.64] ;  /* 0x00000010021b7981 */ /* 0x000ee2000c1e1900 */
[----:B------:R-:W-:-:S03]  /*0370*/  FFMA R26, R29, R29, R22 ;  /* 0x0000001d1d1a7223 */ /* 0x000fc60000000016 */
[----:B------:R-:W3:Y:S04]  /*0380*/  LDG.E R22, desc[UR16][R2.64+0x4] ;  /* 0x0000041002167981 */ /* 0x000ee8000c1e1900 */
[----:B------:R2:W3:Y:S01]  /*0390*/  LDG.E R29, desc[UR16][R2.64+0xc] ;  /* 0x00000c10021d7981 */ /* 0x0004e2000c1e1900 */
[C---:B----4-:R-:W-:Y:S01]  /*03a0*/  FADD R10, R9.reuse, -R10 ;  /* 0x8000000a090a7221 */ /* 0x050fe20000000000 */
[----:B-----5:R-:W-:-:S03]  /*03b0*/  FADD R9, R9, -R12 ;  /* 0x8000000c09097221 */ /* 0x020fc60000000000 */
[----:B------:R-:W-:Y:S01]  /*03c0*/  FFMA R26, R10, R10, R26 ;  /* 0x0000000a0a1a7223 */ /* 0x000fe2000000001a */
[C---:B------:R-:W-:Y:S01]  /*03d0*/  FADD R17, R18.reuse, -R17 ;  /* 0x8000001112117221 */ /* 0x040fe20000000000 */
[----:B------:R-:W-:Y:S01]  /*03e0*/  FFMA R20, R9, R9, R20 ;  /* 0x0000000909147223 */ /* 0x000fe20000000014 */
[----:B------:R-:W-:Y:S02]  /*03f0*/  FADD R15, R18, -R15 ;  /* 0x8000000f120f7221 */ /* 0x000fe40000000000 */
[----:B------:R-:W-:Y:S02]  /*0400*/  FFMA R26, R17, R17, R26 ;  /* 0x00000011111a7223 */ /* 0x000fe4000000001a */
[----:B------:R-:W-:Y:S01]  /*0410*/  FFMA R20, R15, R15, R20 ;  /* 0x0000000f0f147223 */ /* 0x000fe20000000014 */
[C---:B------:R-:W-:Y:S01]  /*0420*/  FADD R25, R16.reuse, -R25 ;  /* 0x8000001910197221 */ /* 0x040fe20000000000 */
[----:B------:R-:W-:-:S03]  /*0430*/  FADD R23, R16, -R23 ;  /* 0x8000001710177221 */ /* 0x000fc60000000000 */
[----:B------:R-:W-:Y:S01]  /*0440*/  FFMA R26, R25, R25, R26 ;  /* 0x00000019191a7223 */ /* 0x000fe2000000001a */
[----:B------:R-:W-:Y:S01]  /*0450*/  UIADD3 UR4, UPT, UPT, UR4, 0x8, URZ ;  /* 0x0000000804047890 */ /* 0x000fe2000fffe0ff */
[----:B------:R-:W-:-:S03]  /*0460*/  FFMA R20, R23, R23, R20 ;  /* 0x0000001717147223 */ /* 0x000fc60000000014 */
[----:B------:R-:W-:Y:S01]  /*0470*/  UISETP.NE.AND UP0, UPT, UR4, 0x1000, UPT ;  /* 0x000010000400788c */ /* 0x000fe2000bf05270 */
[----:B------:R-:W-:Y:S01]  /*0480*/  IADD3 R0, PT, PT, R0, 0x8, RZ ;  /* 0x0000000800007810 */ /* 0x000fe20007ffe0ff */
[----:B0-----:R-:W-:Y:S01]  /*0490*/  FADD R7, R11, -R7 ;  /* 0x800000070b077221 */ /* 0x001fe20000000000 */
[----:B--2---:R-:W-:Y:S01]  /*04a0*/  FADD R3, R13, -R24 ;  /* 0x800000180d037221 */ /* 0x004fe20000000000 */
[C---:B---3--:R-:W-:Y:S01]  /*04b0*/  FADD R21, R14.reuse, -R21 ;  /* 0x800000150e157221 */ /* 0x048fe20000000000 */
[----:B------:R-:W-:-:S03]  /*04c0*/  FADD R27, R14, -R27 ;  /* 0x8000001b0e1b7221 */ /* 0x000fc60000000000 */
[----:B------:R-:W-:Y:S01]  /*04d0*/  FFMA R26, R21, R21, R26 ;  /* 0x00000015151a7223 */ /* 0x000fe2000000001a */
[----:B------:R-:W-:Y:S01]  /*04e0*/  FFMA R20, R27, R27, R20 ;  /* 0x0000001b1b147223 */ /* 0x000fe20000000014 */
[----:B------:R-:W-:Y:S02]  /*04f0*/  FADD R13, R13, -R22 ;  /* 0x800000160d0d7221 */ /* 0x000fe40000000000 */
[----:B------:R-:W-:Y:S01]  /*0500*/  FFMA R26, R3, R3, R26 ;  /* 0x00000003031a7223 */ /* 0x000fe2000000001a */
[----:B------:R-:W-:Y:S01]  /*0510*/  FADD R3, R11, -R6 ;  /* 0x800000060b037221 */ /* 0x000fe20000000000 */
[----:B------:R-:W-:Y:S01]  /*0520*/  FFMA R20, R13, R13, R20 ;  /* 0x0000000d0d147223 */ /* 0x000fe20000000014 */
[----:B------:R-:W-:Y:S02]  /*0530*/  FADD R29, R19, -R29 ;  /* 0x8000001d131d7221 */ /* 0x000fe40000000000 */
[----:B------:R-:W-:Y:S01]  /*0540*/  FFMA R26, R3, R3, R26 ;  /* 0x00000003031a7223 */ /* 0x000fe2000000001a */
[----:B------:R-:W-:Y:S01]  /*0550*/  FADD R3, R19, -R28 ;  /* 0x8000001c13037221 */ /* 0x000fe20000000000 */
[----:B------:R-:W-:-:S03]  /*0560*/  FFMA R20, R7, R7, R20 ;  /* 0x0000000707147223 */ /* 0x000fc60000000014 */
[----:B------:R-:W-:Y:S01]  /*0570*/  FFMA R22, R3, R3, R26 ;  /* 0x0000000303167223 */ /* 0x000fe2000000001a */
[----:B------:R-:W-:Y:S01]  /*0580*/  FFMA R20, R29, R29, R20 ;  /* 0x0000001d1d147223 */ /* 0x000fe20000000014 */
[----:B------:R-:W-:Y:S06]  /*0590*/  BRA.U UP0, `(.L_x_0) ;  /* 0xfffffff900ec7547 */ /* 0x000fec000b83ffff */
[----:B------:R-:W-:Y:S01]  /*05a0*/  IADD3 R0, PT, PT, R20, -0xd000000, RZ ;  /* 0xf300000014007810 */ /* 0x000fe20007ffe0ff */
[----:B------:R0:W1:Y:S01]  /*05b0*/  MUFU.RSQ R5, R20 ;  /* 0x0000001400057308 */ /* 0x0000620000001400 */
[----:B------:R-:W-:Y:S02]  /*05c0*/  BSSY.RECONVERGENT B0, `(.L_x_1) ;  /* 0x000000c000007945 */ /* 0x000fe40003800200 */
[----:B------:R-:W-:-:S13]  /*05d0*/  ISETP.GT.U32.AND P0, PT, R0, 0x727fffff, PT ;  /* 0x727fffff0000780c */ /* 0x000fda0003f04070 */
[----:B0-----:R-:W-:Y:S05]  /*05e0*/  @!P0 BRA `(.L_x_2) ;  /* 0x0000000000148947 */ /* 0x001fea0003800000 */
[----:B------:R-:W-:Y:S02]  /*05f0*/  MOV R0, R20 ;  /* 0x0000001400007202 */ /* 0x000fe40000000f00 */
[----:B------:R-:W-:-:S07]  /*0600*/  MOV R9, 0x620 ;  /* 0x0000062000097802 */ /* 0x000fce0000000f00 */
[----:B-1----:R-:W-:Y:S05]  /*0610*/  CALL.REL.NOINC `($__internal_0_$__cuda_sm20_sqrt_rn_f32_slowpath) ;  /* 0x0000000000747944 */ /* 0x002fea0003c00000 */
[----:B------:R-:W-:Y:S01]  /*0620*/  MOV R4, R0 ;  /* 0x0000000000047202 */ /* 0x000fe20000000f00 */
[----:B------:R-:W-:Y:S06]  /*0630*/  BRA `(.L_x_3) ;  /* 0x0000000000107947 */ /* 0x000fec0003800000 */
.L_x_2:
[----:B-1----:R-:W-:Y:S01]  /*0640*/  FMUL.FTZ R3, R20, R5 ;  /* 0x0000000514037220 */ /* 0x002fe20000410000 */
[----:B------:R-:W-:-:S03]  /*0650*/  FMUL.FTZ R0, R5, 0.5 ;  /* 0x3f00000005007820 */ /* 0x000fc60000410000 */
[----:B------:R-:W-:-:S04]  /*0660*/  FFMA R4, -R3, R3, R20 ;  /* 0x0000000303047223 */ /* 0x000fc80000000114 */
[----:B------:R-:W-:-:S07]  /*0670*/  FFMA R4, R4, R0, R3 ;  /* 0x0000000004047223 */ /* 0x000fce0000000003 */
.L_x_3:
[----:B------:R-:W-:Y:S05]  /*0680*/  BSYNC.RECONVERGENT B0 ;  /* 0x0000000000007941 */ /* 0x000fea0003800200 */
.L_x_1:
        /* <DEDUP_REMOVED lines=8> */
[----:B------:R-:W-:Y:S05]  /*0710*/  BRA `(.L_x_6) ;  /* 0x0000000000107947 */ /* 0x000fea0003800000 */
.L_x_5:
[----:B-1----:R-:W-:Y:S01]  /*0720*/  FMUL.FTZ R3, R22, R5 ;  /* 0x0000000516037220 */ /* 0x002fe20000410000 */
[----:B------:R-:W-:-:S03]  /*0730*/  FMUL.FTZ R2, R5, 0.5 ;  /* 0x3f00000005027820 */ /* 0x000fc60000410000 */
[----:B------:R-:W-:-:S04]  /*0740*/  FFMA R0, -R3, R3, R22 ;  /* 0x0000000303007223 */ /* 0x000fc80000000116 */
[----:B------:R-:W-:-:S07]  /*0750*/  FFMA R0, R0, R2, R3 ;  /* 0x0000000200007223 */ /* 0x000fce0000000003 */
.L_x_6:
[----:B------:R-:W-:Y:S05]  /*0760*/  BSYNC.RECONVERGENT B0 ;  /* 0x0000000000007941 */ /* 0x000fea0003800200 */
.L_x_4:
[----:B------:R-:W0:Y:S01]  /*0770*/  LDCU UR4, c[0x0][0x398] ;  /* 0x00007300ff0477ac */ /* 0x000e220008000800 */
[----:B------:R-:W1:Y:S01]  /*0780*/  LDC.64 R2, c[0x0][0x3a0] ;  /* 0x0000e800ff027b82 */ /* 0x000e620000000a00 */
[----:B0-----:R-:W-:-:S04]  /*0790*/  FADD R5, R4, UR4 ;  /* 0x0000000404057e21 */ /* 0x001fc80008000000 */
[----:B------:R-:W-:Y:S01]  /*07a0*/  FADD R0, R5, -R0 ;  /* 0x8000000005007221 */ /* 0x000fe20000000000 */
[----:B-1----:R-:W-:-:S04]  /*07b0*/  IMAD.WIDE R8, R8, 0x4, R2 ;  /* 0x0000000408087825 */ /* 0x002fc800078e0202 */
[----:B------:R-:W-:-:S05]  /*07c0*/  FMNMX R3, RZ, R0, !PT ;  /* 0x00000000ff037209 */ /* 0x000fca0007800000 */
[----:B------:R-:W-:Y:S01]  /*07d0*/  STG.E desc[UR16][R8.64], R3 ;  /* 0x0000000308007986 */ /* 0x000fe2000c101910 */
[----:B------:R-:W-:Y:S05]  /*07e0*/  EXIT ;  /* 0x000000000000794d */ /* 0x000fea0003800000 */
        .weak           $__internal_0_$__cuda_sm20_sqrt_rn_f32_slowpath
        .type           $__internal_0_$__cuda_sm20_sqrt_rn_f32_slowpath,@function
        .size           $__internal_0_$__cuda_sm20_sqrt_rn_f32_slowpath,(.L_x_9 - $__internal_0_$__cuda_sm20_sqrt_rn_f32_slowpath)
$__internal_0_$__cuda_sm20_sqrt_rn_f32_slowpath:
[----:B------:R-:W-:-:S13]  /*07f0*/  LOP3.LUT P0, RZ, R0, 0x7fffffff, RZ, 0xc0, !PT ;  /* 0x7fffffff00ff7812 */ /* 0x000fda000780c0ff */
[----:B------:R-:W-:Y:S01]  /*0800*/  @!P0 MOV R2, R0 ;  /* 0x0000000000028202 */ /* 0x000fe20000000f00 */
[----:B------:R-:W-:Y:S06]  /*0810*/  @!P0 BRA `(.L_x_7) ;  /* 0x0000000000408947 */ /* 0x000fec0003800000 */
[----:B------:R-:W-:-:S13]  /*0820*/  FSETP.GEU.FTZ.AND P0, PT, R0, RZ, PT ;  /* 0x000000ff0000720b */ /* 0x000fda0003f1e000 */
[----:B------:R-:W-:Y:S01]  /*0830*/  @!P0 MOV R2, 0x7fffffff ;  /* 0x7fffffff00028802 */ /* 0x000fe20000000f00 */
[----:B------:R-:W-:Y:S06]  /*0840*/  @!P0 BRA `(.L_x_7) ;  /* 0x0000000000348947 */ /* 0x000fec0003800000 */
[----:B------:R-:W-:-:S13]  /*0850*/  FSETP.GTU.FTZ.AND P0, PT, |R0|, +INF , PT ;  /* 0x7f8000000000780b */ /* 0x000fda0003f1c200 */
[----:B------:R-:W-:Y:S01]  /*0860*/  @P0 FADD.FTZ R2, R0, 1 ;  /* 0x3f80000000020421 */ /* 0x000fe20000010000 */
[----:B------:R-:W-:Y:S06]  /*0870*/  @P0 BRA `(.L_x_7) ;  /* 0x0000000000280947 */ /* 0x000fec0003800000 */
[----:B------:R-:W-:-:S13]  /*0880*/  FSETP.NEU.FTZ.AND P0, PT, |R0|, +INF , PT ;  /* 0x7f8000000000780b */ /* 0x000fda0003f1d200 */
[----:B------:R-:W-:-:S04]  /*0890*/  @P0 FFMA R3, R0, 1.84467440737095516160e+19, RZ ;  /* 0x5f80000000030823 */ /* 0x000fc800000000ff */
[----:B------:R-:W0:Y:S02]  /*08a0*/  @P0 MUFU.RSQ R2, R3 ;  /* 0x0000000300020308 */ /* 0x000e240000001400 */
[----:B0-----:R-:W-:Y:S01]  /*08b0*/  @P0 FMUL.FTZ R6, R3, R2 ;  /* 0x0000000203060220 */ /* 0x001fe20000410000 */
[----:B------:R-:W-:Y:S01]  /*08c0*/  @P0 FMUL.FTZ R7, R2, 0.5 ;  /* 0x3f00000002070820 */ /* 0x000fe20000410000 */
[----:B------:R-:W-:Y:S02]  /*08d0*/  @!P0 MOV R2, R0 ;  /* 0x0000000000028202 */ /* 0x000fe40000000f00 */
[----:B------:R-:W-:-:S04]  /*08e0*/  @P0 FADD.FTZ R5, -R6, -RZ ;  /* 0x800000ff06050221 */ /* 0x000fc80000010100 */
[----:B------:R-:W-:-:S04]  /*08f0*/  @P0 FFMA R5, R6, R5, R3 ;  /* 0x0000000506050223 */ /* 0x000fc80000000003 */
[----:B------:R-:W-:-:S04]  /*0900*/  @P0 FFMA R5, R5, R7, R6 ;  /* 0x0000000705050223 */ /* 0x000fc80000000006 */
[----:B------:R-:W-:-:S07]  /*0910*/  @P0 FMUL.FTZ R2, R5, 2.3283064365386962891e-10 ;  /* 0x2f80000005020820 */ /* 0x000fce0000410000 */
.L_x_7:
[----:B------:R-:W-:Y:S01]  /*0920*/  HFMA2 R3, -RZ, RZ, 0, 0 ;  /* 0x00000000ff037431 */ /* 0x000fe200000001ff */
[----:B------:R-:W-:Y:S02]  /*0930*/  MOV R0, R2 ;  /* 0x0000000200007202 */ /* 0x000fe40000000f00 */
[----:B------:R-:W-:-:S04]  /*0940*/  MOV R2, R9 ;  /* 0x0000000900027202 */ /* 0x000fc80000000f00 */
[----:B------:R-:W-:Y:S05]  /*0950*/  RET.REL.NODEC R2 `(_Z26triplet_margin_loss_kernelPKfS0_S0_fPfi) ;  /* 0xfffffff402a87950 */ /* 0x000fea0003c3ffff */
.L_x_8:
[----:B------:R-:W-:-:S00]  /*0960*/  BRA `(.L_x_8) ;  /* 0xfffffffc00fc7947 */ /* 0x000fc0000383ffff */
[----:B------:R-:W-:-:S00]  /*0970*/  NOP ;  /* 0x0000000000007918 */ /* 0x000fc00000000000 */
        /* <DEDUP_REMOVED lines=8> */
.L_x_9:


//--------------------- .nv.shared.reserved.0     --------------------------
	.section	.nv.shared.reserved.0,"aw",@nobits
	.weak		__nv_reservedSMEM_offset_0_alias
	.size		__nv_reservedSMEM_offset_0_alias, 0, 64
	.other		__nv_reservedSMEM_offset_0_alias,@"STO_CUDA_RESERVED_SHARED STV_DEFAULT"
__nv_reservedSMEM_offset_0_alias:
	.zero		0
	.zero		64


//--------------------- .nv.constant0._Z26triplet_margin_loss_kernelPKfS0_S0_fPfi --------------------------
	.section	.nv.constant0._Z26triplet_margin_loss_kernelPKfS0_S0_fPfi,"a",@progbits
	.sectionflags	@""
	.align	4
.nv.constant0._Z26triplet_margin_loss_kernelPKfS0_S0_fPfi:
	.zero		940


//--------------------- SYMBOLS --------------------------

	.type		.nv.reservedSmem.offset0,@object
	.size		.nv.reservedSmem.offset0,0x4
